	.headerflags	@"EF_CUDA_TEXMODE_UNIFIED EF_CUDA_64BIT_ADDRESS EF_CUDA_ACCELERATORS EF_CUDA_SM90 EF_CUDA_VIRTUAL_SM(EF_CUDA_SM90)"
	.elftype	@"ET_EXEC"


//--------------------- .nv.info                  --------------------------
	.section	.nv.info,"",@"SHT_CUDA_INFO"
	.align	4


	//----- nvinfo : EIATTR_REGCOUNT
	.align		4
        /*0000*/ 	.byte	0x04, 0x2f
        /*0002*/ 	.short	(.L_3 - .L_2)
	.align		4
.L_2:
        /*0004*/ 	.word	index@(triton_poi_fused__native_batch_norm_legit_no_training_relu_16)
        /*0008*/ 	.word	0x00000012


	//----- nvinfo : EIATTR_MIN_STACK_SIZE
	.align		4
.L_3:
        /*000c*/ 	.byte	0x04, 0x12
        /*000e*/ 	.short	(.L_5 - .L_4)
	.align		4
.L_4:
        /*0010*/ 	.word	index@(triton_poi_fused__native_batch_norm_legit_no_training_relu_16)
        /*0014*/ 	.word	0x00000000


	//----- nvinfo : EIATTR_FRAME_SIZE
	.align		4
.L_5:
        /*0018*/ 	.byte	0x04, 0x11
        /*001a*/ 	.short	(.L_7 - .L_6)
	.align		4
.L_6:
        /*001c*/ 	.word	index@(triton_poi_fused__native_batch_norm_legit_no_training_relu_16)
        /*0020*/ 	.word	0x00000000


	//----- nvinfo : EIATTR_MIN_STACK_SIZE
	.align		4
.L_7:
        /*0024*/ 	.byte	0x04, 0x12
        /*0026*/ 	.short	(.L_9 - .L_8)
	.align		4
.L_8:
        /*0028*/ 	.word	index@(triton_poi_fused__native_batch_norm_legit_no_training_relu_16)
        /*002c*/ 	.word	0x00000000
.L_9:


//--------------------- .nv.info.triton_poi_fused__native_batch_norm_legit_no_training_relu_16 --------------------------
	.section	.nv.info.triton_poi_fused__native_batch_norm_legit_no_training_relu_16,"",@"SHT_CUDA_INFO"
	.sectionflags	@""
	.align	4


	//----- nvinfo : EIATTR_CUDA_API_VERSION
	.align		4
        /*0000*/ 	.byte	0x04, 0x37
        /*0002*/ 	.short	(.L_11 - .L_10)
.L_10:
        /*0004*/ 	.word	0x0000007c


	//----- nvinfo : EIATTR_KPARAM_INFO
	.align		4
.L_11:
        /*0008*/ 	.byte	0x04, 0x17
        /*000a*/ 	.short	(.L_13 - .L_12)
.L_12:
        /*000c*/ 	.word	0x00000000
        /*0010*/ 	.short	0x0006
        /*0012*/ 	.short	0x0030
        /*0014*/ 	.byte	0x00, 0xf0, 0x11, 0x00


	//----- nvinfo : EIATTR_KPARAM_INFO
	.align		4
.L_13:
        /*0018*/ 	.byte	0x04, 0x17
        /*001a*/ 	.short	(.L_15 - .L_14)
.L_14:
        /*001c*/ 	.word	0x00000000
        /*0020*/ 	.short	0x0005
        /*0022*/ 	.short	0x0028
        /*0024*/ 	.byte	0x00, 0xf4, 0x21, 0x00


	//----- nvinfo : EIATTR_KPARAM_INFO
	.align		4
.L_15:
        /*0028*/ 	.byte	0x04, 0x17
        /*002a*/ 	.short	(.L_17 - .L_16)
.L_16:
        /*002c*/ 	.word	0x00000000
        /*0030*/ 	.short	0x0004
        /*0032*/ 	.short	0x0020
        /*0034*/ 	.byte	0x00, 0xf4, 0x21, 0x00


	//----- nvinfo : EIATTR_KPARAM_INFO
	.align		4
.L_17:
        /*0038*/ 	.byte	0x04, 0x17
        /*003a*/ 	.short	(.L_19 - .L_18)
.L_18:
        /*003c*/ 	.word	0x00000000
        /*0040*/ 	.short	0x0003
        /*0042*/ 	.short	0x0018
        /*0044*/ 	.byte	0x00, 0xf4, 0x21, 0x00


	//----- nvinfo : EIATTR_KPARAM_INFO
	.align		4
.L_19:
        /*0048*/ 	.byte	0x04, 0x17
        /*004a*/ 	.short	(.L_21 - .L_20)
.L_20:
        /*004c*/ 	.word	0x00000000
        /*0050*/ 	.short	0x0002
        /*0052*/ 	.short	0x0010
        /*0054*/ 	.byte	0x00, 0xf4, 0x21, 0x00


	//----- nvinfo : EIATTR_KPARAM_INFO
	.align		4
.L_21:
        /*0058*/ 	.byte	0x04, 0x17
        /*005a*/ 	.short	(.L_23 - .L_22)
.L_22:
        /*005c*/ 	.word	0x00000000
        /*0060*/ 	.short	0x0001
        /*0062*/ 	.short	0x0008
        /*0064*/ 	.byte	0x00, 0xf4, 0x21, 0x00


	//----- nvinfo : EIATTR_KPARAM_INFO
	.align		4
.L_23:
        /*0068*/ 	.byte	0x04, 0x17
        /*006a*/ 	.short	(.L_25 - .L_24)
.L_24:
        /*006c*/ 	.word	0x00000000
        /*0070*/ 	.short	0x0000
        /*0072*/ 	.short	0x0000
        /*0074*/ 	.byte	0x00, 0xf4, 0x21, 0x00


	//----- nvinfo : EIATTR_SPARSE_MMA_MASK
	.align		4
.L_25:
        /*0078*/ 	.byte	0x03, 0x50
        /*007a*/ 	.short	0x0000


	//----- nvinfo : EIATTR_MAXREG_COUNT
	.align		4
        /*007c*/ 	.byte	0x03, 0x1b
        /*007e*/ 	.short	0x00ff


	//----- nvinfo : EIATTR_EXIT_INSTR_OFFSETS
	.align		4
        /*0080*/ 	.byte	0x04, 0x1c
        /*0082*/ 	.short	(.L_27 - .L_26)


	//   ....[0]....
.L_26:
        /*0084*/ 	.word	0x00000340


	//   ....[1]....
        /*0088*/ 	.word	0x00000360


	//----- nvinfo : EIATTR_REQNTID
	.align		4
.L_27:
        /*008c*/ 	.byte	0x04, 0x10
        /*008e*/ 	.short	(.L_29 - .L_28)
.L_28:
        /*0090*/ 	.word	0x00000080
        /*0094*/ 	.word	0x00000001
        /*0098*/ 	.word	0x00000001


	//----- nvinfo : EIATTR_CBANK_PARAM_SIZE
	.align		4
.L_29:
        /*009c*/ 	.byte	0x03, 0x19
        /*009e*/ 	.short	0x0034


	//----- nvinfo : EIATTR_PARAM_CBANK
	.align		4
        /*00a0*/ 	.byte	0x04, 0x0a
        /*00a2*/ 	.short	(.L_31 - .L_30)
	.align		4
.L_30:
        /*00a4*/ 	.word	index@(.nv.constant0.triton_poi_fused__native_batch_norm_legit_no_training_relu_16)
        /*00a8*/ 	.short	0x0210
        /*00aa*/ 	.short	0x0034


	//----- nvinfo : EIATTR_SW_WAR
	.align		4
.L_31:
        /*00ac*/ 	.byte	0x04, 0x36
        /*00ae*/ 	.short	(.L_33 - .L_32)
.L_32:
        /*00b0*/ 	.word	0x00000008
.L_33:


//--------------------- .nv.callgraph             --------------------------
	.section	.nv.callgraph,"",@"SHT_CUDA_CALLGRAPH"
	.align	4
	.sectionentsize	8
	.align		4
        /*0000*/ 	.word	0x00000000
	.align		4
        /*0004*/ 	.word	0xffffffff
	.align		4
        /*0008*/ 	.word	0x00000000
	.align		4
        /*000c*/ 	.word	0xfffffffe
	.align		4
        /*0010*/ 	.word	0x00000000
	.align		4
        /*0014*/ 	.word	0xfffffffd
	.align		4
        /*0018*/ 	.word	0x00000000
	.align		4
        /*001c*/ 	.word	0xfffffffc


//--------------------- .nv.constant4             --------------------------
	.section	.nv.constant4,"a",@progbits
	.align	8
	.align		8
.nv.constant4:
        /*0000*/ 	.dword	_$_str
	.align		8
        /*0008*/ 	.dword	_$_str_$_2


//--------------------- .text.triton_poi_fused__native_batch_norm_legit_no_training_relu_16 --------------------------
	.section	.text.triton_poi_fused__native_batch_norm_legit_no_training_relu_16,"ax",@progbits
	.align	128
        .global         triton_poi_fused__native_batch_norm_legit_no_training_relu_16
        .type           triton_poi_fused__native_batch_norm_legit_no_training_relu_16,@function
        .size           triton_poi_fused__native_batch_norm_legit_no_training_relu_16,(.L_x_1 - triton_poi_fused__native_batch_norm_legit_no_training_relu_16)
        .other          triton_poi_fused__native_batch_norm_legit_no_training_relu_16,@"STO_CUDA_ENTRY STV_DEFAULT"
triton_poi_fused__native_batch_norm_legit_no_training_relu_16:
.text.triton_poi_fused__native_batch_norm_legit_no_training_relu_16:
[----:B------:R-:W0:Y:S01]  /*0000*/  LDC R1, c[0x0][0x28] ;  /* 0x00000a00ff017b82 */ /* 0x000e220000000800 */
[----:B------:R-:W1:Y:S07]  /*0010*/  S2R R0, SR_TID.X ;  /* 0x0000000000007919 */ /* 0x000e6e0000002100 */
[----:B------:R-:W2:Y:S01]  /*0020*/  LDC.64 R8, c[0x0][0x220] ;  /* 0x00008800ff087b82 */ /* 0x000ea20000000a00 */
[----:B------:R-:W-:Y:S01]  /*0030*/  MOV R14, RZ ;  /* 0x000000ff000e7202 */ /* 0x000fe20000000f00 */
[----:B------:R-:W-:Y:S01]  /*0040*/  ULDC.64 UR4, c[0x0][0x208] ;  /* 0x0000820000047ab9 */ /* 0x000fe20000000a00 */
[----:B------:R-:W3:Y:S05]  /*0050*/  S2R R3, SR_CTAID.X ;  /* 0x0000000000037919 */ /* 0x000eea0000002500 */
[----:B------:R-:W4:Y:S08]  /*0060*/  LDC.64 R6, c[0x0][0x218] ;  /* 0x00008600ff067b82 */ /* 0x000f300000000a00 */
[----:B------:R-:W5:Y:S08]  /*0070*/  LDC.64 R10, c[0x0][0x228] ;  /* 0x00008a00ff0a7b82 */ /* 0x000f700000000a00 */
[----:B------:R-:W4:Y:S01]  /*0080*/  LDC.64 R12, c[0x0][0x230] ;  /* 0x00008c00ff0c7b82 */ /* 0x000f220000000a00 */
[----:B-1----:R-:W-:-:S02]  /*0090*/  LOP3.LUT R0, R0, 0x7f, RZ, 0xc0, !PT ;  /* 0x0000007f00007812 */ /* 0x002fc400078ec0ff */
[----:B---3--:R-:W-:Y:S02]  /*00a0*/  SHF.R.S32.HI R2, RZ, 0x18, R3 ;  /* 0x00000018ff027819 */ /* 0x008fe40000011403 */
[----:B------:R-:W-:Y:S02]  /*00b0*/  LEA R0, R3, R0, 0x7 ;  /* 0x0000000003007211 */ /* 0x000fe400078e38ff */
[----:B------:R-:W-:Y:S01]  /*00c0*/  SGXT R3, R2, 0x1 ;  /* 0x000000010203781a */ /* 0x000fe20000000200 */
[----:B------:R-:W-:Y:S01]  /*00d0*/  HFMA2.MMA R2, -RZ, RZ, 0, 0 ;  /* 0x00000000ff027435 */ /* 0x000fe200000001ff */
[----:B------:R-:W-:Y:S02]  /*00e0*/  ISETP.GE.AND P0, PT, R0, 0x1e00, PT ;  /* 0x00001e000000780c */ /* 0x000fe40003f06270 */
[----:B------:R-:W-:-:S04]  /*00f0*/  LEA.HI R3, R3, R0, RZ, 0x4 ;  /* 0x0000000003037211 */ /* 0x000fc800078f20ff */
[----:B------:R-:W-:-:S05]  /*0100*/  SHF.R.S32.HI R3, RZ, 0x4, R3 ;  /* 0x00000004ff037819 */ /* 0x000fca0000011403 */
[----:B------:R-:W-:-:S05]  /*0110*/  IMAD.HI R2, R3, -0x77777777, R2 ;  /* 0x8888888903027827 */ /* 0x000fca00078e0202 */
[----:B------:R-:W-:-:S04]  /*0120*/  SHF.R.U32.HI R5, RZ, 0x1f, R2 ;  /* 0x0000001fff057819 */ /* 0x000fc80000011602 */
[----:B------:R-:W-:-:S05]  /*0130*/  LEA.HI.SX32 R5, R2, R5, 0x1a ;  /* 0x0000000502057211 */ /* 0x000fca00078fd2ff */
[----:B------:R-:W-:Y:S02]  /*0140*/  IMAD R15, R5, -0x78, R3 ;  /* 0xffffff88050f7824 */ /* 0x000fe400078e0203 */
[----:B------:R-:W1:Y:S02]  /*0150*/  LDC.64 R4, c[0x0][0x210] ;  /* 0x00008400ff047b82 */ /* 0x000e640000000a00 */
[----:B--2---:R-:W-:-:S05]  /*0160*/  IMAD.WIDE R8, R15, 0x4, R8 ;  /* 0x000000040f087825 */ /* 0x004fca00078e0208 */
[----:B------:R5:W2:Y:S01]  /*0170*/  @!P0 LDG.E.EL R14, desc[UR4][R8.64] ;  /* 0x00000004080e8981 */ /* 0x000aa2000c2e1900 */
[----:B------:R-:W-:Y:S01]  /*0180*/  CS2R R2, SRZ ;  /* 0x0000000000027805 */ /* 0x000fe2000001ff00 */
[----:B----4-:R-:W-:-:S05]  /*0190*/  IMAD.WIDE R6, R15, 0x4, R6 ;  /* 0x000000040f067825 */ /* 0x010fca00078e0206 */
[----:B------:R3:W4:Y:S01]  /*01a0*/  @!P0 LDG.E.EL R3, desc[UR4][R6.64] ;  /* 0x0000000406038981 */ /* 0x000722000c2e1900 */
[----:B-----5:R-:W-:-:S04]  /*01b0*/  IMAD.WIDE R8, R15, 0x4, R10 ;  /* 0x000000040f087825 */ /* 0x020fc800078e020a */
[----:B-1----:R-:W-:-:S05]  /*01c0*/  IMAD.WIDE R4, R0, 0x4, R4 ;  /* 0x0000000400047825 */ /* 0x002fca00078e0204 */
[----:B------:R1:W4:Y:S01]  /*01d0*/  @!P0 LDG.E R2, desc[UR4][R4.64] ;  /* 0x0000000404028981 */ /* 0x000322000c1e1900 */
[----:B0-----:R-:W-:Y:S01]  /*01e0*/  IMAD.WIDE R10, R15, 0x4, R12 ;  /* 0x000000040f0a7825 */ /* 0x001fe200078e020c */
[----:B------:R-:W-:-:S06]  /*01f0*/  CS2R R12, SRZ ;  /* 0x00000000000c7805 */ /* 0x000fcc000001ff00 */
[----:B------:R-:W5:Y:S01]  /*0200*/  @!P0 LDG.E.EL R12, desc[UR4][R8.64] ;  /* 0x00000004080c8981 */ /* 0x000f62000c2e1900 */
[----:B---3--:R-:W-:Y:S01]  /*0210*/  HFMA2.MMA R6, -RZ, RZ, 1.625, 0 ;  /* 0x3e800000ff067435 */ /* 0x008fe200000001ff */
[----:B-1----:R-:W0:Y:S02]  /*0220*/  LDC.64 R4, c[0x0][0x238] ;  /* 0x00008e00ff047b82 */ /* 0x002e240000000a00 */
[----:B------:R-:W5:Y:S01]  /*0230*/  @!P0 LDG.E.EL R13, desc[UR4][R10.64] ;  /* 0x000000040a0d8981 */ /* 0x000f62000c2e1900 */
[----:B--2---:R-:W-:-:S04]  /*0240*/  FADD R14, R14, 9.9999997473787516356e-06 ;  /* 0x3727c5ac0e0e7421 */ /* 0x004fc80000000000 */
[----:B------:R-:W1:Y:S02]  /*0250*/  MUFU.SQRT R15, R14 ;  /* 0x0000000e000f7308 */ /* 0x000e640000002000 */
[C---:B-1----:R-:W-:Y:S02]  /*0260*/  FSETP.GT.AND P1, PT, R15.reuse, 8.50705917302346158658e+37, PT ;  /* 0x7e8000000f00780b */ /* 0x042fe40003f24000 */
[----:B------:R-:W-:-:S11]  /*0270*/  FSETP.GEU.AND P2, PT, R15, 1.175494350822287508e-38, PT ;  /* 0x008000000f00780b */ /* 0x000fd60003f4e000 */
[----:B------:R-:W-:-:S04]  /*0280*/  @P1 FMUL R15, R15, 0.25 ;  /* 0x3e8000000f0f1820 */ /* 0x000fc80000400000 */
[----:B------:R-:W-:-:S06]  /*0290*/  @!P2 FMUL R15, R15, 16777216 ;  /* 0x4b8000000f0fa820 */ /* 0x000fcc0000400000 */
[----:B------:R-:W1:Y:S01]  /*02a0*/  MUFU.RCP R15, R15 ;  /* 0x0000000f000f7308 */ /* 0x000e620000001000 */
[----:B------:R-:W-:Y:S01]  /*02b0*/  FSEL R6, R6, 1, P1 ;  /* 0x3f80000006067808 */ /* 0x000fe20000800000 */
[----:B----4-:R-:W-:-:S04]  /*02c0*/  FADD R2, -R3, R2 ;  /* 0x0000000203027221 */ /* 0x010fc80000000100 */
[----:B------:R-:W-:-:S04]  /*02d0*/  @!P2 FMUL R6, R6, 16777216 ;  /* 0x4b8000000606a820 */ /* 0x000fc80000400000 */
[----:B-1----:R-:W-:-:S04]  /*02e0*/  FMUL R3, R15, R6 ;  /* 0x000000060f037220 */ /* 0x002fc80000400000 */
[----:B------:R-:W-:-:S04]  /*02f0*/  FMUL R2, R2, R3 ;  /* 0x0000000302027220 */ /* 0x000fc80000400000 */
[----:B-----5:R-:W-:Y:S01]  /*0300*/  FFMA R12, R2, R12, R13 ;  /* 0x0000000c020c7223 */ /* 0x020fe2000000000d */
[----:B0-----:R-:W-:-:S04]  /*0310*/  IMAD.WIDE R2, R0, 0x4, R4 ;  /* 0x0000000400027825 */ /* 0x001fc800078e0204 */
[----:B------:R-:W-:-:S04]  /*0320*/  FSETP.GEU.AND P1, PT, R12, RZ, PT ;  /* 0x000000ff0c00720b */ /* 0x000fc80003f2e000 */
[----:B------:R-:W-:Y:S01]  /*0330*/  FSEL R5, R12, RZ, P1 ;  /* 0x000000ff0c057208 */ /* 0x000fe20000800000 */
[----:B------:R-:W-:Y:S08]  /*0340*/  @P0 EXIT ;  /* 0x000000000000094d */ /* 0x000ff00003800000 */
[----:B------:R-:W-:Y:S01]  /*0350*/  STG.E desc[UR4][R2.64], R5 ;  /* 0x0000000502007986 */ /* 0x000fe2000c101904 */
[----:B------:R-:W-:Y:S05]  /*0360*/  EXIT ;  /* 0x000000000000794d */ /* 0x000fea0003800000 */
.L_x_0:
[----:B------:R-:W-:-:S00]  /*0370*/  BRA `(.L_x_0) ;  /* 0xfffffffc00fc7947 */ /* 0x000fc0000383ffff */
[----:B------:R-:W-:-:S00]  /*0380*/  NOP ;  /* 0x0000000000007918 */ /* 0x000fc00000000000 */
[----:B------:R-:W-:-:S00]  /*0390*/  NOP ;  /* 0x0000000000007918 */ /* 0x000fc00000000000 */
[----:B------:R-:W-:-:S00]  /*03a0*/  NOP ;  /* 0x0000000000007918 */ /* 0x000fc00000000000 */
[----:B------:R-:W-:-:S00]  /*03b0*/  NOP ;  /* 0x0000000000007918 */ /* 0x000fc00000000000 */
[----:B------:R-:W-:-:S00]  /*03c0*/  NOP ;  /* 0x0000000000007918 */ /* 0x000fc00000000000 */
[----:B------:R-:W-:-:S00]  /*03d0*/  NOP ;  /* 0x0000000000007918 */ /* 0x000fc00000000000 */
[----:B------:R-:W-:-:S00]  /*03e0*/  NOP ;  /* 0x0000000000007918 */ /* 0x000fc00000000000 */
[----:B------:R-:W-:-:S00]  /*03f0*/  NOP ;  /* 0x0000000000007918 */ /* 0x000fc00000000000 */
.L_x_1:


//--------------------- .nv.global.init           --------------------------
	.section	.nv.global.init,"aw",@progbits
.nv.global.init:
	.type		_$_str,@object
	.size		_$_str,(_$_str_$_2 - _$_str)
_$_str:
        /*0000*/ 	.byte	0x5f, 0x5f, 0x43, 0x55, 0x44, 0x41, 0x5f, 0x46, 0x54, 0x5a, 0x00
	.type		_$_str_$_2,@object
	.size		_$_str_$_2,(.L_1 - _$_str_$_2)
_$_str_$_2:
        /*000b*/ 	.byte	0x5f, 0x5f, 0x43, 0x55, 0x44, 0x41, 0x5f, 0x50, 0x52, 0x45, 0x43, 0x5f, 0x53, 0x51, 0x52, 0x54
        /*001b*/ 	.byte	0x00
.L_1:


//--------------------- .nv.constant0.triton_poi_fused__native_batch_norm_legit_no_training_relu_16 --------------------------
	.section	.nv.constant0.triton_poi_fused__native_batch_norm_legit_no_training_relu_16,"a",@progbits
	.sectionflags	@""
	.align	4
.nv.constant0.triton_poi_fused__native_batch_norm_legit_no_training_relu_16:
	.zero		580
